//
// Generated by NVIDIA NVVM Compiler
//
// Compiler Build ID: CL-36424714
// Cuda compilation tools, release 13.0, V13.0.88
// Based on NVVM 20.0.0
//

.version 9.0
.target sm_100
.address_size 64

	// .globl	_Z6matSubPPdS0_S0_

.visible .entry _Z6matSubPPdS0_S0_(
	.param .u64 .ptr .align 1 _Z6matSubPPdS0_S0__param_0,
	.param .u64 .ptr .align 1 _Z6matSubPPdS0_S0__param_1,
	.param .u64 .ptr .align 1 _Z6matSubPPdS0_S0__param_2
)
{
	.reg .b32 	%r<9>;
	.reg .b64 	%rd<21>;
	.reg .b64 	%fd<5>;

	ld.param.u64 	%rd1, [_Z6matSubPPdS0_S0__param_0];
	ld.param.u64 	%rd2, [_Z6matSubPPdS0_S0__param_1];
	ld.param.u64 	%rd3, [_Z6matSubPPdS0_S0__param_2];
	cvta.to.global.u64 	%rd4, %rd3;
	cvta.to.global.u64 	%rd5, %rd2;
	cvta.to.global.u64 	%rd6, %rd1;
	mov.u32 	%r1, %ntid.x;
	mov.u32 	%r2, %ctaid.x;
	mov.u32 	%r3, %tid.x;
	mad.lo.s32 	%r4, %r1, %r2, %r3;
	mov.u32 	%r5, %ntid.y;
	mov.u32 	%r6, %ctaid.y;
	mov.u32 	%r7, %tid.y;
	mad.lo.s32 	%r8, %r5, %r6, %r7;
	mul.wide.u32 	%rd7, %r8, 8;
	add.s64 	%rd8, %rd6, %rd7;
	ld.global.u64 	%rd9, [%rd8];
	cvta.to.global.u64 	%rd10, %rd9;
	mul.wide.s32 	%rd11, %r4, 8;
	add.s64 	%rd12, %rd10, %rd11;
	ld.global.f64 	%fd1, [%rd12];
	add.s64 	%rd13, %rd5, %rd7;
	ld.global.u64 	%rd14, [%rd13];
	cvta.to.global.u64 	%rd15, %rd14;
	add.s64 	%rd16, %rd15, %rd11;
	ld.global.f64 	%fd2, [%rd16];
	sub.f64 	%fd3, %fd1, %fd2;
	mul.f64 	%fd4, %fd3, %fd3;
	add.s64 	%rd17, %rd4, %rd7;
	ld.global.u64 	%rd18, [%rd17];
	cvta.to.global.u64 	%rd19, %rd18;
	add.s64 	%rd20, %rd19, %rd11;
	st.global.f64 	[%rd20], %fd4;
	ret;

}
	// .globl	_Z8distancePPdS_
.visible .entry _Z8distancePPdS_(
	.param .u64 .ptr .align 1 _Z8distancePPdS__param_0,
	.param .u64 .ptr .align 1 _Z8distancePPdS__param_1
)
{
	.reg .b32 	%r<5>;
	.reg .b64 	%rd<10>;
	.reg .b64 	%fd<18>;

	ld.param.u64 	%rd1, [_Z8distancePPdS__param_0];
	ld.param.u64 	%rd2, [_Z8distancePPdS__param_1];
	cvta.to.global.u64 	%rd3, %rd1;
	mov.u32 	%r1, %ntid.x;
	mov.u32 	%r2, %ctaid.x;
	mov.u32 	%r3, %tid.x;
	mad.lo.s32 	%r4, %r1, %r2, %r3;
	mul.wide.s32 	%rd4, %r4, 8;
	add.s64 	%rd5, %rd3, %rd4;
	ld.global.u64 	%rd6, [%rd5];
	cvta.to.global.u64 	%rd7, %rd6;
	ld.global.f64 	%fd1, [%rd7];
	add.f64 	%fd2, %fd1, 0d0000000000000000;
	ld.global.f64 	%fd3, [%rd7+8];
	add.f64 	%fd4, %fd2, %fd3;
	ld.global.f64 	%fd5, [%rd7+16];
	add.f64 	%fd6, %fd4, %fd5;
	ld.global.f64 	%fd7, [%rd7+24];
	add.f64 	%fd8, %fd6, %fd7;
	ld.global.f64 	%fd9, [%rd7+32];
	add.f64 	%fd10, %fd8, %fd9;
	ld.global.f64 	%fd11, [%rd7+40];
	add.f64 	%fd12, %fd10, %fd11;
	ld.global.f64 	%fd13, [%rd7+48];
	add.f64 	%fd14, %fd12, %fd13;
	ld.global.f64 	%fd15, [%rd7+56];
	add.f64 	%fd16, %fd14, %fd15;
	cvta.to.global.u64 	%rd8, %rd2;
	sqrt.rn.f64 	%fd17, %fd16;
	add.s64 	%rd9, %rd8, %rd4;
	st.global.f64 	[%rd9], %fd17;
	ret;

}


// ===== COMPILED SASS (sm_100) =====

	.target	sm_100

	.elftype	@"ET_EXEC"


//--------------------- .note.nv.tkinfo           --------------------------
	.section	.note.nv.tkinfo,"",@"SHT_NOTE"
	.sectionflags	@"SHF_NOTE_NV_TKINFO"
	.tkinfo
        /*0018*/ 	.word	0x00000002
        /*0030*/ 	.string	""
        /*0030*/ 	.string	"ptxas"
        /*0030*/ 	.string	"Cuda compilation tools, release 13.0, V13.0.88"
        /*0030*/ 	.string	"Build cuda_13.0.r13.0/compiler.36424714_0"
        /*0030*/ 	.string	"-arch sm_100 -m 64 "



//--------------------- .note.nv.cuinfo           --------------------------
	.section	.note.nv.cuinfo,"",@"SHT_NOTE"
	.sectionflags	@"SHF_NOTE_NV_CUINFO"
        /*0018*/ 	.short	0x0002
        /*001a*/ 	.short	0x0064
        /*001c*/ 	.short	0x0082
	.zero		2


//--------------------- .nv.info                  --------------------------
	.section	.nv.info,"",@"SHT_CUDA_INFO"
	.align	4


	//----- nvinfo : EIATTR_REGCOUNT
	.align		4
        /*0000*/ 	.byte	0x04, 0x2f
        /*0002*/ 	.short	(.L_1 - .L_0)
	.align		4
.L_0:
        /*0004*/ 	.word	index@(_Z6matSubPPdS0_S0_)
        /*0008*/ 	.word	0x00000012


	//----- nvinfo : EIATTR_FRAME_SIZE
	.align		4
.L_1:
        /*000c*/ 	.byte	0x04, 0x11
        /*000e*/ 	.short	(.L_3 - .L_2)
	.align		4
.L_2:
        /*0010*/ 	.word	index@(_Z6matSubPPdS0_S0_)
        /*0014*/ 	.word	0x00000000


	//----- nvinfo : EIATTR_REGCOUNT
	.align		4
.L_3:
        /*0018*/ 	.byte	0x04, 0x2f
        /*001a*/ 	.short	(.L_5 - .L_4)
	.align		4
.L_4:
        /*001c*/ 	.word	index@(_Z8distancePPdS_)
        /*0020*/ 	.word	0x00000016


	//----- nvinfo : EIATTR_FRAME_SIZE
	.align		4
.L_5:
        /*0024*/ 	.byte	0x04, 0x11
        /*0026*/ 	.short	(.L_7 - .L_6)
	.align		4
.L_6:
        /*0028*/ 	.word	index@($__internal_0_$__cuda_sm20_dsqrt_rn_f64_mediumpath_v1)
        /*002c*/ 	.word	0x00000000


	//----- nvinfo : EIATTR_FRAME_SIZE
	.align		4
.L_7:
        /*0030*/ 	.byte	0x04, 0x11
        /*0032*/ 	.short	(.L_9 - .L_8)
	.align		4
.L_8:
        /*0034*/ 	.word	index@(_Z8distancePPdS_)
        /*0038*/ 	.word	0x00000000


	//----- nvinfo : EIATTR_MIN_STACK_SIZE
	.align		4
.L_9:
        /*003c*/ 	.byte	0x04, 0x12
        /*003e*/ 	.short	(.L_11 - .L_10)
	.align		4
.L_10:
        /*0040*/ 	.word	index@(_Z8distancePPdS_)
        /*0044*/ 	.word	0x00000000


	//----- nvinfo : EIATTR_MIN_STACK_SIZE
	.align		4
.L_11:
        /*0048*/ 	.byte	0x04, 0x12
        /*004a*/ 	.short	(.L_13 - .L_12)
	.align		4
.L_12:
        /*004c*/ 	.word	index@(_Z6matSubPPdS0_S0_)
        /*0050*/ 	.word	0x00000000
.L_13:


//--------------------- .nv.compat                --------------------------
	.section	.nv.compat,"",@"SHT_CUDA_COMPAT_INFO"
	.align	4
        /*0000*/ 	.byte	0x02, 0x09, 0x00, 0x00, 0x02, 0x02, 0x01, 0x00, 0x02, 0x05, 0x05, 0x00, 0x03, 0x07, 0x01, 0x01
        /*0010*/ 	.byte	0x02, 0x03, 0x00, 0x00, 0x02, 0x06, 0x01, 0x00, 0x04, 0x0b, 0x08, 0x00, 0x01, 0x00, 0x00, 0x00
        /*0020*/ 	.byte	0x00, 0x00, 0x00, 0x00


//--------------------- .nv.info._Z8distancePPdS_ --------------------------
	.section	.nv.info._Z8distancePPdS_,"",@"SHT_CUDA_INFO"
	.sectionflags	@""
	.align	4


	//----- nvinfo : EIATTR_CUDA_API_VERSION
	.align		4
        /*0000*/ 	.byte	0x04, 0x37
        /*0002*/ 	.short	(.L_15 - .L_14)
.L_14:
        /*0004*/ 	.word	0x00000082


	//----- nvinfo : EIATTR_KPARAM_INFO
	.align		4
.L_15:
        /*0008*/ 	.byte	0x04, 0x17
        /*000a*/ 	.short	(.L_17 - .L_16)
.L_16:
        /*000c*/ 	.word	0x00000000
        /*0010*/ 	.short	0x0001
        /*0012*/ 	.short	0x0008
        /*0014*/ 	.byte	0x00, 0xf5, 0x21, 0x00


	//----- nvinfo : EIATTR_KPARAM_INFO
	.align		4
.L_17:
        /*0018*/ 	.byte	0x04, 0x17
        /*001a*/ 	.short	(.L_19 - .L_18)
.L_18:
        /*001c*/ 	.word	0x00000000
        /*0020*/ 	.short	0x0000
        /*0022*/ 	.short	0x0000
        /*0024*/ 	.byte	0x00, 0xf5, 0x21, 0x00


	//----- nvinfo : EIATTR_SPARSE_MMA_MASK
	.align		4
.L_19:
        /*0028*/ 	.byte	0x03, 0x50
        /*002a*/ 	.short	0x0000


	//----- nvinfo : EIATTR_MAXREG_COUNT
	.align		4
        /*002c*/ 	.byte	0x03, 0x1b
        /*002e*/ 	.short	0x00ff


	//----- nvinfo : EIATTR_MERCURY_ISA_VERSION
	.align		4
        /*0030*/ 	.byte	0x03, 0x5f
        /*0032*/ 	.short	0x0101


	//----- nvinfo : EIATTR_VRC_CTA_INIT_COUNT
	.align		4
        /*0034*/ 	.byte	0x02, 0x4a
	.zero		1
	.zero		1


	//----- nvinfo : EIATTR_EXIT_INSTR_OFFSETS
	.align		4
        /*0038*/ 	.byte	0x04, 0x1c
        /*003a*/ 	.short	(.L_21 - .L_20)


	//   ....[0]....
.L_20:
        /*003c*/ 	.word	0x00000320


	//----- nvinfo : EIATTR_CRS_STACK_SIZE
	.align		4
.L_21:
        /*0040*/ 	.byte	0x04, 0x1e
        /*0042*/ 	.short	(.L_23 - .L_22)
.L_22:
        /*0044*/ 	.word	0x00000000


	//----- nvinfo : EIATTR_CBANK_PARAM_SIZE
	.align		4
.L_23:
        /*0048*/ 	.byte	0x03, 0x19
        /*004a*/ 	.short	0x0010


	//----- nvinfo : EIATTR_PARAM_CBANK
	.align		4
        /*004c*/ 	.byte	0x04, 0x0a
        /*004e*/ 	.short	(.L_25 - .L_24)
	.align		4
.L_24:
        /*0050*/ 	.word	index@(.nv.constant0._Z8distancePPdS_)
        /*0054*/ 	.short	0x0380
        /*0056*/ 	.short	0x0010


	//----- nvinfo : EIATTR_SW_WAR
	.align		4
.L_25:
        /*0058*/ 	.byte	0x04, 0x36
        /*005a*/ 	.short	(.L_27 - .L_26)
.L_26:
        /*005c*/ 	.word	0x00000008
.L_27:


//--------------------- .nv.info._Z6matSubPPdS0_S0_ --------------------------
	.section	.nv.info._Z6matSubPPdS0_S0_,"",@"SHT_CUDA_INFO"
	.sectionflags	@""
	.align	4


	//----- nvinfo : EIATTR_CUDA_API_VERSION
	.align		4
        /*0000*/ 	.byte	0x04, 0x37
        /*0002*/ 	.short	(.L_29 - .L_28)
.L_28:
        /*0004*/ 	.word	0x00000082


	//----- nvinfo : EIATTR_KPARAM_INFO
	.align		4
.L_29:
        /*0008*/ 	.byte	0x04, 0x17
        /*000a*/ 	.short	(.L_31 - .L_30)
.L_30:
        /*000c*/ 	.word	0x00000000
        /*0010*/ 	.short	0x0002
        /*0012*/ 	.short	0x0010
        /*0014*/ 	.byte	0x00, 0xf5, 0x21, 0x00


	//----- nvinfo : EIATTR_KPARAM_INFO
	.align		4
.L_31:
        /*0018*/ 	.byte	0x04, 0x17
        /*001a*/ 	.short	(.L_33 - .L_32)
.L_32:
        /*001c*/ 	.word	0x00000000
        /*0020*/ 	.short	0x0001
        /*0022*/ 	.short	0x0008
        /*0024*/ 	.byte	0x00, 0xf5, 0x21, 0x00


	//----- nvinfo : EIATTR_KPARAM_INFO
	.align		4
.L_33:
        /*0028*/ 	.byte	0x04, 0x17
        /*002a*/ 	.short	(.L_35 - .L_34)
.L_34:
        /*002c*/ 	.word	0x00000000
        /*0030*/ 	.short	0x0000
        /*0032*/ 	.short	0x0000
        /*0034*/ 	.byte	0x00, 0xf5, 0x21, 0x00


	//----- nvinfo : EIATTR_SPARSE_MMA_MASK
	.align		4
.L_35:
        /*0038*/ 	.byte	0x03, 0x50
        /*003a*/ 	.short	0x0000


	//----- nvinfo : EIATTR_MAXREG_COUNT
	.align		4
        /*003c*/ 	.byte	0x03, 0x1b
        /*003e*/ 	.short	0x00ff


	//----- nvinfo : EIATTR_MERCURY_ISA_VERSION
	.align		4
        /*0040*/ 	.byte	0x03, 0x5f
        /*0042*/ 	.short	0x0101


	//----- nvinfo : EIATTR_VRC_CTA_INIT_COUNT
	.align		4
        /*0044*/ 	.byte	0x02, 0x4a
	.zero		1
	.zero		1


	//----- nvinfo : EIATTR_EXIT_INSTR_OFFSETS
	.align		4
        /*0048*/ 	.byte	0x04, 0x1c
        /*004a*/ 	.short	(.L_37 - .L_36)


	//   ....[0]....
.L_36:
        /*004c*/ 	.word	0x000001b0


	//----- nvinfo : EIATTR_CBANK_PARAM_SIZE
	.align		4
.L_37:
        /*0050*/ 	.byte	0x03, 0x19
        /*0052*/ 	.short	0x0018


	//----- nvinfo : EIATTR_PARAM_CBANK
	.align		4
        /*0054*/ 	.byte	0x04, 0x0a
        /*0056*/ 	.short	(.L_39 - .L_38)
	.align		4
.L_38:
        /*0058*/ 	.word	index@(.nv.constant0._Z6matSubPPdS0_S0_)
        /*005c*/ 	.short	0x0380
        /*005e*/ 	.short	0x0018


	//----- nvinfo : EIATTR_SW_WAR
	.align		4
.L_39:
        /*0060*/ 	.byte	0x04, 0x36
        /*0062*/ 	.short	(.L_41 - .L_40)
.L_40:
        /*0064*/ 	.word	0x00000008
.L_41:


//--------------------- .nv.callgraph             --------------------------
	.section	.nv.callgraph,"",@"SHT_CUDA_CALLGRAPH"
	.align	4
	.sectionentsize	8
	.align		4
        /*0000*/ 	.word	0x00000000
	.align		4
        /*0004*/ 	.word	0xffffffff
	.align		4
        /*0008*/ 	.word	0x00000000
	.align		4
        /*000c*/ 	.word	0xfffffffe
	.align		4
        /*0010*/ 	.word	0x00000000
	.align		4
        /*0014*/ 	.word	0xfffffffd
	.align		4
        /*0018*/ 	.word	0x00000000
	.align		4
        /*001c*/ 	.word	0xfffffffc


//--------------------- .text._Z8distancePPdS_    --------------------------
	.section	.text._Z8distancePPdS_,"ax",@progbits
	.align	128
        .global         _Z8distancePPdS_
        .type           _Z8distancePPdS_,@function
        .size           _Z8distancePPdS_,(.L_x_8 - _Z8distancePPdS_)
        .other          _Z8distancePPdS_,@"STO_CUDA_ENTRY STV_DEFAULT"
_Z8distancePPdS_:
.text._Z8distancePPdS_:
[----:B------:R-:W-:Y:S01]  /*0000*/  LDC R1, c[0x0][0x37c] ;  /* 0x0000df00ff017b82 */ /* 0x000fe20000000800 */
[----:B------:R-:W0:Y:S07]  /*0010*/  S2R R0, SR_CTAID.X ;  /* 0x0000000000007919 */ /* 0x000e2e0000002500 */
[----:B------:R-:W1:Y:S01]  /*0020*/  LDC.64 R8, c[0x0][0x380] ;  /* 0x0000e000ff087b82 */ /* 0x000e620000000a00 */
[----:B------:R-:W0:Y:S01]  /*0030*/  LDCU UR6, c[0x0][0x360] ;  /* 0x00006c00ff0677ac */ /* 0x000e220008000800 */
[----:B------:R-:W0:Y:S01]  /*0040*/  S2R R3, SR_TID.X ;  /* 0x0000000000037919 */ /* 0x000e220000002100 */
[----:B------:R-:W2:Y:S01]  /*0050*/  LDCU.64 UR4, c[0x0][0x358] ;  /* 0x00006b00ff0477ac */ /* 0x000ea20008000a00 */
[----:B0-----:R-:W-:-:S04]  /*0060*/  IMAD R0, R0, UR6, R3 ;  /* 0x0000000600007c24 */ /* 0x001fc8000f8e0203 */
[----:B-1----:R-:W-:-:S06]  /*0070*/  IMAD.WIDE R8, R0, 0x8, R8 ;  /* 0x0000000800087825 */ /* 0x002fcc00078e0208 */
[----:B--2---:R-:W2:Y:S04]  /*0080*/  LDG.E.64 R8, desc[UR4][R8.64] ;  /* 0x0000000408087981 */ /* 0x004ea8000c1e1b00 */
[----:B--2---:R-:W2:Y:S04]  /*0090*/  LDG.E.64 R10, desc[UR4][R8.64] ;  /* 0x00000004080a7981 */ /* 0x004ea8000c1e1b00 */
[----:B------:R-:W3:Y:S04]  /*00a0*/  LDG.E.64 R12, desc[UR4][R8.64+0x8] ;  /* 0x00000804080c7981 */ /* 0x000ee8000c1e1b00 */
[----:B------:R-:W4:Y:S04]  /*00b0*/  LDG.E.64 R14, desc[UR4][R8.64+0x10] ;  /* 0x00001004080e7981 */ /* 0x000f28000c1e1b00 */
[----:B------:R-:W5:Y:S04]  /*00c0*/  LDG.E.64 R16, desc[UR4][R8.64+0x18] ;  /* 0x0000180408107981 */ /* 0x000f68000c1e1b00 */
[----:B------:R-:W5:Y:S04]  /*00d0*/  LDG.E.64 R18, desc[UR4][R8.64+0x20] ;  /* 0x0000200408127981 */ /* 0x000f68000c1e1b00 */
[----:B------:R-:W5:Y:S04]  /*00e0*/  LDG.E.64 R4, desc[UR4][R8.64+0x28] ;  /* 0x0000280408047981 */ /* 0x000f68000c1e1b00 */
[----:B------:R-:W5:Y:S04]  /*00f0*/  LDG.E.64 R2, desc[UR4][R8.64+0x30] ;  /* 0x0000300408027981 */ /* 0x000f68000c1e1b00 */
[----:B------:R0:W5:Y:S01]  /*0100*/  LDG.E.64 R6, desc[UR4][R8.64+0x38] ;  /* 0x0000380408067981 */ /* 0x000162000c1e1b00 */
[----:B------:R-:W-:Y:S01]  /*0110*/  BSSY.RECONVERGENT B0, `(.L_x_0) ;  /* 0x000001d000007945 */ /* 0x000fe20003800200 */
[----:B0-----:R-:W-:Y:S01]  /*0120*/  IMAD.MOV.U32 R8, RZ, RZ, 0x0 ;  /* 0x00000000ff087424 */ /* 0x001fe200078e00ff */
[----:B------:R-:W-:Y:S01]  /*0130*/  MOV R9, 0x3fd80000 ;  /* 0x3fd8000000097802 */ /* 0x000fe20000000f00 */
[----:B--2---:R-:W-:-:S08]  /*0140*/  DADD R10, RZ, R10 ;  /* 0x00000000ff0a7229 */ /* 0x004fd0000000000a */
[----:B---3--:R-:W-:-:S08]  /*0150*/  DADD R10, R10, R12 ;  /* 0x000000000a0a7229 */ /* 0x008fd0000000000c */
[----:B----4-:R-:W-:-:S08]  /*0160*/  DADD R10, R10, R14 ;  /* 0x000000000a0a7229 */ /* 0x010fd0000000000e */
[----:B-----5:R-:W-:-:S08]  /*0170*/  DADD R10, R10, R16 ;  /* 0x000000000a0a7229 */ /* 0x020fd00000000010 */
[----:B------:R-:W-:-:S08]  /*0180*/  DADD R10, R10, R18 ;  /* 0x000000000a0a7229 */ /* 0x000fd00000000012 */
[----:B------:R-:W-:-:S08]  /*0190*/  DADD R4, R10, R4 ;  /* 0x000000000a047229 */ /* 0x000fd00000000004 */
[----:B------:R-:W-:-:S08]  /*01a0*/  DADD R2, R4, R2 ;  /* 0x0000000004027229 */ /* 0x000fd00000000002 */
[----:B------:R-:W-:-:S06]  /*01b0*/  DADD R6, R2, R6 ;  /* 0x0000000002067229 */ /* 0x000fcc0000000006 */
[----:B------:R-:W0:Y:S04]  /*01c0*/  MUFU.RSQ64H R5, R7 ;  /* 0x0000000700057308 */ /* 0x000e280000001c00 */
[----:B------:R-:W-:-:S05]  /*01d0*/  VIADD R4, R7, 0xfcb00000 ;  /* 0xfcb0000007047836 */ /* 0x000fca0000000000 */
[----:B------:R-:W-:Y:S01]  /*01e0*/  ISETP.GE.U32.AND P0, PT, R4, 0x7ca00000, PT ;  /* 0x7ca000000400780c */ /* 0x000fe20003f06070 */
[----:B0-----:R-:W-:-:S08]  /*01f0*/  DMUL R2, R4, R4 ;  /* 0x0000000404027228 */ /* 0x001fd00000000000 */
[----:B------:R-:W-:-:S08]  /*0200*/  DFMA R2, R6, -R2, 1 ;  /* 0x3ff000000602742b */ /* 0x000fd00000000802 */
[----:B------:R-:W-:Y:S02]  /*0210*/  DFMA R8, R2, R8, 0.5 ;  /* 0x3fe000000208742b */ /* 0x000fe40000000008 */
[----:B------:R-:W-:-:S08]  /*0220*/  DMUL R2, R4, R2 ;  /* 0x0000000204027228 */ /* 0x000fd00000000000 */
[----:B------:R-:W-:-:S08]  /*0230*/  DFMA R8, R8, R2, R4 ;  /* 0x000000020808722b */ /* 0x000fd00000000004 */
[----:B------:R-:W-:Y:S02]  /*0240*/  DMUL R10, R6, R8 ;  /* 0x00000008060a7228 */ /* 0x000fe40000000000 */
[----:B------:R-:W-:Y:S02]  /*0250*/  VIADD R15, R9, 0xfff00000 ;  /* 0xfff00000090f7836 */ /* 0x000fe40000000000 */
[----:B------:R-:W-:-:S04]  /*0260*/  IMAD.MOV.U32 R14, RZ, RZ, R8 ;  /* 0x000000ffff0e7224 */ /* 0x000fc800078e0008 */
[----:B------:R-:W-:-:S08]  /*0270*/  DFMA R12, R10, -R10, R6 ;  /* 0x8000000a0a0c722b */ /* 0x000fd00000000006 */
[----:B------:R-:W-:Y:S01]  /*0280*/  DFMA R2, R12, R14, R10 ;  /* 0x0000000e0c02722b */ /* 0x000fe2000000000a */
[----:B------:R-:W-:Y:S10]  /*0290*/  @!P0 BRA `(.L_x_1) ;  /* 0x0000000000108947 */ /* 0x000ff40003800000 */
[----:B------:R-:W-:-:S07]  /*02a0*/  MOV R2, 0x2c0 ;  /* 0x000002c000027802 */ /* 0x000fce0000000f00 */
[----:B------:R-:W-:Y:S05]  /*02b0*/  CALL.REL.NOINC `($__internal_0_$__cuda_sm20_dsqrt_rn_f64_mediumpath_v1) ;  /* 0x00000000001c7944 */ /* 0x000fea0003c00000 */
[----:B------:R-:W-:Y:S01]  /*02c0*/  MOV R2, R4 ;  /* 0x0000000400027202 */ /* 0x000fe20000000f00 */
[----:B------:R-:W-:-:S07]  /*02d0*/  IMAD.MOV.U32 R3, RZ, RZ, R5 ;  /* 0x000000ffff037224 */ /* 0x000fce00078e0005 */
.L_x_1:
[----:B------:R-:W-:Y:S05]  /*02e0*/  BSYNC.RECONVERGENT B0 ;  /* 0x0000000000007941 */ /* 0x000fea0003800200 */
.L_x_0:
[----:B------:R-:W0:Y:S02]  /*02f0*/  LDC.64 R4, c[0x0][0x388] ;  /* 0x0000e200ff047b82 */ /* 0x000e240000000a00 */
[----:B0-----:R-:W-:-:S05]  /*0300*/  IMAD.WIDE R4, R0, 0x8, R4 ;  /* 0x0000000800047825 */ /* 0x001fca00078e0204 */
[----:B------:R-:W-:Y:S01]  /*0310*/  STG.E.64 desc[UR4][R4.64], R2 ;  /* 0x0000000204007986 */ /* 0x000fe2000c101b04 */
[----:B------:R-:W-:Y:S05]  /*0320*/  EXIT ;  /* 0x000000000000794d */ /* 0x000fea0003800000 */
        .weak           $__internal_0_$__cuda_sm20_dsqrt_rn_f64_mediumpath_v1
        .type           $__internal_0_$__cuda_sm20_dsqrt_rn_f64_mediumpath_v1,@function
        .size           $__internal_0_$__cuda_sm20_dsqrt_rn_f64_mediumpath_v1,(.L_x_8 - $__internal_0_$__cuda_sm20_dsqrt_rn_f64_mediumpath_v1)
$__internal_0_$__cuda_sm20_dsqrt_rn_f64_mediumpath_v1:
[----:B------:R-:W-:Y:S01]  /*0330*/  ISETP.GE.U32.AND P0, PT, R4, -0x3400000, PT ;  /* 0xfcc000000400780c */ /* 0x000fe20003f06070 */
[----:B------:R-:W-:Y:S01]  /*0340*/  BSSY.RECONVERGENT B1, `(.L_x_2) ;  /* 0x0000024000017945 */ /* 0x000fe20003800200 */
[----:B------:R-:W-:-:S11]  /*0350*/  IMAD.MOV.U32 R9, RZ, RZ, R15 ;  /* 0x000000ffff097224 */ /* 0x000fd600078e000f */
[----:B------:R-:W-:Y:S05]  /*0360*/  @!P0 BRA `(.L_x_3) ;  /* 0x0000000000208947 */ /* 0x000fea0003800000 */
[----:B------:R-:W-:-:S10]  /*0370*/  DFMA.RM R8, R12, R8, R10 ;  /* 0x000000080c08722b */ /* 0x000fd4000000400a */
[----:B------:R-:W-:-:S04]  /*0380*/  IADD3 R4, P0, PT, R8, 0x1, RZ ;  /* 0x0000000108047810 */ /* 0x000fc80007f1e0ff */
[----:B------:R-:W-:-:S06]  /*0390*/  IADD3.X R5, PT, PT, RZ, R9, RZ, P0, !PT ;  /* 0x00000009ff057210 */ /* 0x000fcc00007fe4ff */
[----:B------:R-:W-:-:S08]  /*03a0*/  DFMA.RP R6, -R8, R4, R6 ;  /* 0x000000040806722b */ /* 0x000fd00000008106 */
[----:B------:R-:W-:-:S06]  /*03b0*/  DSETP.GT.AND P0, PT, R6, RZ, PT ;  /* 0x000000ff0600722a */ /* 0x000fcc0003f04000 */
[----:B------:R-:W-:Y:S02]  /*03c0*/  FSEL R4, R4, R8, P0 ;  /* 0x0000000804047208 */ /* 0x000fe40000000000 */
[----:B------:R-:W-:Y:S01]  /*03d0*/  FSEL R5, R5, R9, P0 ;  /* 0x0000000905057208 */ /* 0x000fe20000000000 */
[----:B------:R-:W-:Y:S06]  /*03e0*/  BRA `(.L_x_4) ;  /* 0x0000000000647947 */ /* 0x000fec0003800000 */
.L_x_3:
[----:B------:R-:W-:-:S14]  /*03f0*/  DSETP.NE.AND P0, PT, R6, RZ, PT ;  /* 0x000000ff0600722a */ /* 0x000fdc0003f05000 */
[----:B------:R-:W-:Y:S05]  /*0400*/  @!P0 BRA `(.L_x_5) ;  /* 0x0000000000588947 */ /* 0x000fea0003800000 */
[----:B------:R-:W-:-:S13]  /*0410*/  ISETP.GE.AND P0, PT, R7, RZ, PT ;  /* 0x000000ff0700720c */ /* 0x000fda0003f06270 */
[----:B------:R-:W-:Y:S01]  /*0420*/  @!P0 IMAD.MOV.U32 R4, RZ, RZ, 0x0 ;  /* 0x00000000ff048424 */ /* 0x000fe200078e00ff */
[----:B------:R-:W-:Y:S01]  /*0430*/  @!P0 MOV R5, 0xfff80000 ;  /* 0xfff8000000058802 */ /* 0x000fe20000000f00 */
[----:B------:R-:W-:Y:S06]  /*0440*/  @!P0 BRA `(.L_x_4) ;  /* 0x00000000004c8947 */ /* 0x000fec0003800000 */
[----:B------:R-:W-:-:S13]  /*0450*/  ISETP.GT.AND P0, PT, R7, 0x7fefffff, PT ;  /* 0x7fefffff0700780c */ /* 0x000fda0003f04270 */
[----:B------:R-:W-:Y:S05]  /*0460*/  @P0 BRA `(.L_x_5) ;  /* 0x0000000000400947 */ /* 0x000fea0003800000 */
[----:B------:R-:W-:Y:S01]  /*0470*/  DMUL R6, R6, 8.11296384146066816958e+31 ;  /* 0x4690000006067828 */ /* 0x000fe20000000000 */
[----:B------:R-:W-:Y:S01]  /*0480*/  IMAD.MOV.U32 R4, RZ, RZ, RZ ;  /* 0x000000ffff047224 */ /* 0x000fe200078e00ff */
[----:B------:R-:W-:Y:S01]  /*0490*/  MOV R10, 0x0 ;  /* 0x00000000000a7802 */ /* 0x000fe20000000f00 */
[----:B------:R-:W-:-:S03]  /*04a0*/  IMAD.MOV.U32 R11, RZ, RZ, 0x3fd80000 ;  /* 0x3fd80000ff0b7424 */ /* 0x000fc600078e00ff */
[----:B------:R-:W0:Y:S02]  /*04b0*/  MUFU.RSQ64H R5, R7 ;  /* 0x0000000700057308 */ /* 0x000e240000001c00 */
[----:B0-----:R-:W-:-:S08]  /*04c0*/  DMUL R8, R4, R4 ;  /* 0x0000000404087228 */ /* 0x001fd00000000000 */
[----:B------:R-:W-:-:S08]  /*04d0*/  DFMA R8, R6, -R8, 1 ;  /* 0x3ff000000608742b */ /* 0x000fd00000000808 */
[----:B------:R-:W-:Y:S02]  /*04e0*/  DFMA R10, R8, R10, 0.5 ;  /* 0x3fe00000080a742b */ /* 0x000fe4000000000a */
[----:B------:R-:W-:-:S08]  /*04f0*/  DMUL R8, R4, R8 ;  /* 0x0000000804087228 */ /* 0x000fd00000000000 */
[----:B------:R-:W-:-:S08]  /*0500*/  DFMA R8, R10, R8, R4 ;  /* 0x000000080a08722b */ /* 0x000fd00000000004 */
[----:B------:R-:W-:Y:S02]  /*0510*/  DMUL R4, R6, R8 ;  /* 0x0000000806047228 */ /* 0x000fe40000000000 */
[----:B------:R-:W-:-:S06]  /*0520*/  IADD3 R9, PT, PT, R9, -0x100000, RZ ;  /* 0xfff0000009097810 */ /* 0x000fcc0007ffe0ff */
[----:B------:R-:W-:-:S08]  /*0530*/  DFMA R10, R4, -R4, R6 ;  /* 0x80000004040a722b */ /* 0x000fd00000000006 */
[----:B------:R-:W-:-:S10]  /*0540*/  DFMA R4, R8, R10, R4 ;  /* 0x0000000a0804722b */ /* 0x000fd40000000004 */
[----:B------:R-:W-:Y:S01]  /*0550*/  VIADD R5, R5, 0xfcb00000 ;  /* 0xfcb0000005057836 */ /* 0x000fe20000000000 */
[----:B------:R-:W-:Y:S06]  /*0560*/  BRA `(.L_x_4) ;  /* 0x0000000000047947 */ /* 0x000fec0003800000 */
.L_x_5:
[----:B------:R-:W-:-:S11]  /*0570*/  DADD R4, R6, R6 ;  /* 0x0000000006047229 */ /* 0x000fd60000000006 */
.L_x_4:
[----:B------:R-:W-:Y:S05]  /*0580*/  BSYNC.RECONVERGENT B1 ;  /* 0x0000000000017941 */ /* 0x000fea0003800200 */
.L_x_2:
[----:B------:R-:W-:-:S04]  /*0590*/  MOV R3, 0x0 ;  /* 0x0000000000037802 */ /* 0x000fc80000000f00 */
[----:B------:R-:W-:Y:S05]  /*05a0*/  RET.REL.NODEC R2 `(_Z8distancePPdS_) ;  /* 0xfffffff802947950 */ /* 0x000fea0003c3ffff */
.L_x_6:
[----:B------:R-:W-:-:S00]  /*05b0*/  BRA `(.L_x_6) ;  /* 0xfffffffc00fc7947 */ /* 0x000fc0000383ffff */
[----:B------:R-:W-:-:S00]  /*05c0*/  NOP ;  /* 0x0000000000007918 */ /* 0x000fc00000000000 */
        /* <DEDUP_REMOVED lines=11> */
.L_x_8:


//--------------------- .text._Z6matSubPPdS0_S0_  --------------------------
	.section	.text._Z6matSubPPdS0_S0_,"ax",@progbits
	.align	128
        .global         _Z6matSubPPdS0_S0_
        .type           _Z6matSubPPdS0_S0_,@function
        .size           _Z6matSubPPdS0_S0_,(.L_x_10 - _Z6matSubPPdS0_S0_)
        .other          _Z6matSubPPdS0_S0_,@"STO_CUDA_ENTRY STV_DEFAULT"
_Z6matSubPPdS0_S0_:
.text._Z6matSubPPdS0_S0_:
[----:B------:R-:W-:Y:S01]  /*0000*/  LDC R1, c[0x0][0x37c] ;  /* 0x0000df00ff017b82 */ /* 0x000fe20000000800 */
[----:B------:R-:W0:Y:S07]  /*0010*/  S2R R15, SR_CTAID.Y ;  /* 0x00000000000f7919 */ /* 0x000e2e0000002600 */
[----:B------:R-:W1:Y:S01]  /*0020*/  LDC.64 R2, c[0x0][0x380] ;  /* 0x0000e000ff027b82 */ /* 0x000e620000000a00 */
[----:B------:R-:W2:Y:S01]  /*0030*/  LDCU UR6, c[0x0][0x360] ;  /* 0x00006c00ff0677ac */ /* 0x000ea20008000800 */
[----:B------:R-:W0:Y:S01]  /*0040*/  S2R R0, SR_TID.Y ;  /* 0x0000000000007919 */ /* 0x000e220000002200 */
[----:B------:R-:W0:Y:S05]  /*0050*/  LDCU UR7, c[0x0][0x364] ;  /* 0x00006c80ff0777ac */ /* 0x000e2a0008000800 */
[----:B------:R-:W3:Y:S01]  /*0060*/  LDC.64 R6, c[0x0][0x388] ;  /* 0x0000e200ff067b82 */ /* 0x000ee20000000a00 */
[----:B------:R-:W4:Y:S01]  /*0070*/  LDCU.64 UR4, c[0x0][0x358] ;  /* 0x00006b00ff0477ac */ /* 0x000f220008000a00 */
[----:B------:R-:W2:Y:S06]  /*0080*/  S2R R13, SR_CTAID.X ;  /* 0x00000000000d7919 */ /* 0x000eac0000002500 */
[----:B------:R-:W5:Y:S01]  /*0090*/  LDC.64 R10, c[0x0][0x390] ;  /* 0x0000e400ff0a7b82 */ /* 0x000f620000000a00 */
[----:B0-----:R-:W-:-:S04]  /*00a0*/  IMAD R15, R15, UR7, R0 ;  /* 0x000000070f0f7c24 */ /* 0x001fc8000f8e0200 */
[----:B-1----:R-:W-:-:S04]  /*00b0*/  IMAD.WIDE.U32 R2, R15, 0x8, R2 ;  /* 0x000000080f027825 */ /* 0x002fc800078e0002 */
[C---:B---3--:R-:W-:Y:S02]  /*00c0*/  IMAD.WIDE.U32 R6, R15.reuse, 0x8, R6 ;  /* 0x000000080f067825 */ /* 0x048fe400078e0006 */
[----:B----4-:R-:W3:Y:S04]  /*00d0*/  LDG.E.64 R2, desc[UR4][R2.64] ;  /* 0x0000000402027981 */ /* 0x010ee8000c1e1b00 */
[----:B------:R-:W4:Y:S01]  /*00e0*/  LDG.E.64 R6, desc[UR4][R6.64] ;  /* 0x0000000406067981 */ /* 0x000f22000c1e1b00 */
[----:B------:R-:W2:Y:S01]  /*00f0*/  S2R R0, SR_TID.X ;  /* 0x0000000000007919 */ /* 0x000ea20000002100 */
[----:B-----5:R-:W-:-:S06]  /*0100*/  IMAD.WIDE.U32 R10, R15, 0x8, R10 ;  /* 0x000000080f0a7825 */ /* 0x020fcc00078e000a */
[----:B------:R-:W5:Y:S01]  /*0110*/  LDG.E.64 R10, desc[UR4][R10.64] ;  /* 0x000000040a0a7981 */ /* 0x000f62000c1e1b00 */
[----:B--2---:R-:W-:-:S04]  /*0120*/  IMAD R13, R13, UR6, R0 ;  /* 0x000000060d0d7c24 */ /* 0x004fc8000f8e0200 */
[----:B---3--:R-:W-:-:S04]  /*0130*/  IMAD.WIDE R4, R13, 0x8, R2 ;  /* 0x000000080d047825 */ /* 0x008fc800078e0202 */
[C---:B----4-:R-:W-:Y:S02]  /*0140*/  IMAD.WIDE R8, R13.reuse, 0x8, R6 ;  /* 0x000000080d087825 */ /* 0x050fe400078e0206 */
[----:B------:R-:W2:Y:S04]  /*0150*/  LDG.E.64 R4, desc[UR4][R4.64] ;  /* 0x0000000404047981 */ /* 0x000ea8000c1e1b00 */
[----:B------:R-:W2:Y:S01]  /*0160*/  LDG.E.64 R8, desc[UR4][R8.64] ;  /* 0x0000000408087981 */ /* 0x000ea2000c1e1b00 */
[----:B-----5:R-:W-:Y:S01]  /*0170*/  IMAD.WIDE R6, R13, 0x8, R10 ;  /* 0x000000080d067825 */ /* 0x020fe200078e020a */
[----:B--2---:R-:W-:-:S08]  /*0180*/  DADD R2, R4, -R8 ;  /* 0x0000000004027229 */ /* 0x004fd00000000808 */
[----:B------:R-:W-:-:S07]  /*0190*/  DMUL R2, R2, R2 ;  /* 0x0000000202027228 */ /* 0x000fce0000000000 */
[----:B------:R-:W-:Y:S01]  /*01a0*/  STG.E.64 desc[UR4][R6.64], R2 ;  /* 0x0000000206007986 */ /* 0x000fe2000c101b04 */
[----:B------:R-:W-:Y:S05]  /*01b0*/  EXIT ;  /* 0x000000000000794d */ /* 0x000fea0003800000 */
.L_x_7:
        /* <DEDUP_REMOVED lines=12> */
.L_x_10:


//--------------------- .nv.shared.reserved.0     --------------------------
	.section	.nv.shared.reserved.0,"aw",@nobits
	.weak		__nv_reservedSMEM_offset_0_alias
	.size		__nv_reservedSMEM_offset_0_alias, 0, 64
	.other		__nv_reservedSMEM_offset_0_alias,@"STO_CUDA_RESERVED_SHARED STV_DEFAULT"
__nv_reservedSMEM_offset_0_alias:
	.zero		0
	.zero		64


//--------------------- .nv.constant0._Z8distancePPdS_ --------------------------
	.section	.nv.constant0._Z8distancePPdS_,"a",@progbits
	.sectionflags	@""
	.align	4
.nv.constant0._Z8distancePPdS_:
	.zero		912


//--------------------- .nv.constant0._Z6matSubPPdS0_S0_ --------------------------
	.section	.nv.constant0._Z6matSubPPdS0_S0_,"a",@progbits
	.sectionflags	@""
	.align	4
.nv.constant0._Z6matSubPPdS0_S0_:
	.zero		920


//--------------------- SYMBOLS --------------------------

	.type		.nv.reservedSmem.offset0,@object
	.size		.nv.reservedSmem.offset0,0x4
